//
// Generated by NVIDIA NVVM Compiler
//
// Compiler Build ID: CL-36424714
// Cuda compilation tools, release 13.0, V13.0.88
// Based on NVVM 20.0.0
//

.version 9.0
.target sm_100
.address_size 64

	// .globl	_Z11convolutionPiS_S_i

.visible .entry _Z11convolutionPiS_S_i(
	.param .u64 .ptr .align 1 _Z11convolutionPiS_S_i_param_0,
	.param .u64 .ptr .align 1 _Z11convolutionPiS_S_i_param_1,
	.param .u64 .ptr .align 1 _Z11convolutionPiS_S_i_param_2,
	.param .u32 _Z11convolutionPiS_S_i_param_3
)
{
	.reg .pred 	%p<10>;
	.reg .b32 	%r<76>;
	.reg .b64 	%rd<15>;

	ld.param.u64 	%rd7, [_Z11convolutionPiS_S_i_param_0];
	ld.param.u64 	%rd8, [_Z11convolutionPiS_S_i_param_1];
	ld.param.u64 	%rd6, [_Z11convolutionPiS_S_i_param_2];
	ld.param.u32 	%r26, [_Z11convolutionPiS_S_i_param_3];
	cvta.to.global.u64 	%rd1, %rd8;
	cvta.to.global.u64 	%rd2, %rd7;
	mov.u32 	%r28, %ctaid.y;
	mov.u32 	%r29, %ntid.y;
	mov.u32 	%r30, %tid.y;
	mad.lo.s32 	%r1, %r28, %r29, %r30;
	mov.u32 	%r31, %ctaid.x;
	mov.u32 	%r32, %ntid.x;
	mov.u32 	%r33, %tid.x;
	mad.lo.s32 	%r2, %r31, %r32, %r33;
	add.s32 	%r3, %r1, 1;
	mad.lo.s32 	%r34, %r26, %r1, %r26;
	add.s32 	%r4, %r2, 1;
	or.b32  	%r35, %r4, %r3;
	setp.gt.u32 	%p1, %r35, 3;
	add.s32 	%r36, %r4, %r34;
	mul.wide.s32 	%rd9, %r36, 4;
	add.s64 	%rd3, %rd2, %rd9;
	mov.b32 	%r68, 0;
	@%p1 bra 	$L__BB0_2;
	ld.global.u32 	%r37, [%rd3];
	ld.global.u32 	%r38, [%rd1];
	mul.lo.s32 	%r68, %r38, %r37;
$L__BB0_2:
	or.b32  	%r39, %r2, %r3;
	setp.gt.u32 	%p2, %r39, 3;
	@%p2 bra 	$L__BB0_4;
	ld.global.u32 	%r40, [%rd3+-4];
	ld.global.u32 	%r41, [%rd1+4];
	mad.lo.s32 	%r68, %r41, %r40, %r68;
$L__BB0_4:
	add.s32 	%r9, %r2, -1;
	or.b32  	%r42, %r9, %r3;
	setp.gt.u32 	%p3, %r42, 3;
	@%p3 bra 	$L__BB0_6;
	ld.global.u32 	%r43, [%rd3+-8];
	ld.global.u32 	%r44, [%rd1+8];
	mad.lo.s32 	%r68, %r44, %r43, %r68;
$L__BB0_6:
	mul.lo.s32 	%r12, %r1, %r26;
	or.b32  	%r45, %r4, %r1;
	setp.gt.u32 	%p4, %r45, 3;
	add.s32 	%r46, %r4, %r12;
	mul.wide.s32 	%rd10, %r46, 4;
	add.s64 	%rd4, %rd2, %rd10;
	@%p4 bra 	$L__BB0_8;
	ld.global.u32 	%r47, [%rd4];
	ld.global.u32 	%r48, [%rd1+12];
	mad.lo.s32 	%r68, %r48, %r47, %r68;
$L__BB0_8:
	or.b32  	%r49, %r2, %r1;
	setp.gt.u32 	%p5, %r49, 3;
	@%p5 bra 	$L__BB0_10;
	ld.global.u32 	%r50, [%rd4+-4];
	ld.global.u32 	%r51, [%rd1+16];
	mad.lo.s32 	%r68, %r51, %r50, %r68;
$L__BB0_10:
	or.b32  	%r52, %r9, %r1;
	setp.gt.u32 	%p6, %r52, 3;
	@%p6 bra 	$L__BB0_12;
	ld.global.u32 	%r53, [%rd4+-8];
	ld.global.u32 	%r54, [%rd1+20];
	mad.lo.s32 	%r68, %r54, %r53, %r68;
$L__BB0_12:
	add.s32 	%r19, %r1, -1;
	sub.s32 	%r55, %r12, %r26;
	or.b32  	%r56, %r4, %r19;
	setp.gt.u32 	%p7, %r56, 3;
	add.s32 	%r57, %r4, %r55;
	mul.wide.s32 	%rd11, %r57, 4;
	add.s64 	%rd5, %rd2, %rd11;
	@%p7 bra 	$L__BB0_14;
	ld.global.u32 	%r58, [%rd5];
	ld.global.u32 	%r59, [%rd1+24];
	mad.lo.s32 	%r68, %r59, %r58, %r68;
$L__BB0_14:
	or.b32  	%r60, %r2, %r19;
	setp.gt.u32 	%p8, %r60, 3;
	@%p8 bra 	$L__BB0_16;
	ld.global.u32 	%r61, [%rd5+-4];
	ld.global.u32 	%r62, [%rd1+28];
	mad.lo.s32 	%r68, %r62, %r61, %r68;
$L__BB0_16:
	or.b32  	%r63, %r9, %r19;
	setp.gt.u32 	%p9, %r63, 3;
	@%p9 bra 	$L__BB0_18;
	ld.global.u32 	%r64, [%rd5+-8];
	ld.global.u32 	%r65, [%rd1+32];
	mad.lo.s32 	%r68, %r65, %r64, %r68;
$L__BB0_18:
	cvta.to.global.u64 	%rd12, %rd6;
	add.s32 	%r66, %r12, %r2;
	mul.wide.s32 	%rd13, %r66, 4;
	add.s64 	%rd14, %rd12, %rd13;
	st.global.u32 	[%rd14], %r68;
	ret;

}


// ===== COMPILED SASS (sm_100) =====

	.target	sm_100

	.elftype	@"ET_EXEC"


//--------------------- .note.nv.tkinfo           --------------------------
	.section	.note.nv.tkinfo,"",@"SHT_NOTE"
	.sectionflags	@"SHF_NOTE_NV_TKINFO"
	.tkinfo
        /*0018*/ 	.word	0x00000002
        /*0030*/ 	.string	""
        /*0030*/ 	.string	"ptxas"
        /*0030*/ 	.string	"Cuda compilation tools, release 13.0, V13.0.88"
        /*0030*/ 	.string	"Build cuda_13.0.r13.0/compiler.36424714_0"
        /*0030*/ 	.string	"-arch sm_100 -m 64 "



//--------------------- .note.nv.cuinfo           --------------------------
	.section	.note.nv.cuinfo,"",@"SHT_NOTE"
	.sectionflags	@"SHF_NOTE_NV_CUINFO"
        /*0018*/ 	.short	0x0002
        /*001a*/ 	.short	0x0064
        /*001c*/ 	.short	0x0082
	.zero		2


//--------------------- .nv.info                  --------------------------
	.section	.nv.info,"",@"SHT_CUDA_INFO"
	.align	4


	//----- nvinfo : EIATTR_REGCOUNT
	.align		4
        /*0000*/ 	.byte	0x04, 0x2f
        /*0002*/ 	.short	(.L_1 - .L_0)
	.align		4
.L_0:
        /*0004*/ 	.word	index@(_Z11convolutionPiS_S_i)
        /*0008*/ 	.word	0x00000020


	//----- nvinfo : EIATTR_FRAME_SIZE
	.align		4
.L_1:
        /*000c*/ 	.byte	0x04, 0x11
        /*000e*/ 	.short	(.L_3 - .L_2)
	.align		4
.L_2:
        /*0010*/ 	.word	index@(_Z11convolutionPiS_S_i)
        /*0014*/ 	.word	0x00000000


	//----- nvinfo : EIATTR_MIN_STACK_SIZE
	.align		4
.L_3:
        /*0018*/ 	.byte	0x04, 0x12
        /*001a*/ 	.short	(.L_5 - .L_4)
	.align		4
.L_4:
        /*001c*/ 	.word	index@(_Z11convolutionPiS_S_i)
        /*0020*/ 	.word	0x00000000
.L_5:


//--------------------- .nv.compat                --------------------------
	.section	.nv.compat,"",@"SHT_CUDA_COMPAT_INFO"
	.align	4
        /*0000*/ 	.byte	0x02, 0x09, 0x00, 0x00, 0x02, 0x02, 0x01, 0x00, 0x02, 0x05, 0x05, 0x00, 0x03, 0x07, 0x01, 0x01
        /*0010*/ 	.byte	0x02, 0x03, 0x00, 0x00, 0x02, 0x06, 0x01, 0x00, 0x04, 0x0b, 0x08, 0x00, 0x09, 0x00, 0x00, 0x00
        /*0020*/ 	.byte	0x00, 0x00, 0x00, 0x00


//--------------------- .nv.info._Z11convolutionPiS_S_i --------------------------
	.section	.nv.info._Z11convolutionPiS_S_i,"",@"SHT_CUDA_INFO"
	.sectionflags	@""
	.align	4


	//----- nvinfo : EIATTR_CUDA_API_VERSION
	.align		4
        /*0000*/ 	.byte	0x04, 0x37
        /*0002*/ 	.short	(.L_7 - .L_6)
.L_6:
        /*0004*/ 	.word	0x00000082


	//----- nvinfo : EIATTR_KPARAM_INFO
	.align		4
.L_7:
        /*0008*/ 	.byte	0x04, 0x17
        /*000a*/ 	.short	(.L_9 - .L_8)
.L_8:
        /*000c*/ 	.word	0x00000000
        /*0010*/ 	.short	0x0003
        /*0012*/ 	.short	0x0018
        /*0014*/ 	.byte	0x00, 0xf0, 0x11, 0x00


	//----- nvinfo : EIATTR_KPARAM_INFO
	.align		4
.L_9:
        /*0018*/ 	.byte	0x04, 0x17
        /*001a*/ 	.short	(.L_11 - .L_10)
.L_10:
        /*001c*/ 	.word	0x00000000
        /*0020*/ 	.short	0x0002
        /*0022*/ 	.short	0x0010
        /*0024*/ 	.byte	0x00, 0xf5, 0x21, 0x00


	//----- nvinfo : EIATTR_KPARAM_INFO
	.align		4
.L_11:
        /*0028*/ 	.byte	0x04, 0x17
        /*002a*/ 	.short	(.L_13 - .L_12)
.L_12:
        /*002c*/ 	.word	0x00000000
        /*0030*/ 	.short	0x0001
        /*0032*/ 	.short	0x0008
        /*0034*/ 	.byte	0x00, 0xf5, 0x21, 0x00


	//----- nvinfo : EIATTR_KPARAM_INFO
	.align		4
.L_13:
        /*0038*/ 	.byte	0x04, 0x17
        /*003a*/ 	.short	(.L_15 - .L_14)
.L_14:
        /*003c*/ 	.word	0x00000000
        /*0040*/ 	.short	0x0000
        /*0042*/ 	.short	0x0000
        /*0044*/ 	.byte	0x00, 0xf5, 0x21, 0x00


	//----- nvinfo : EIATTR_SPARSE_MMA_MASK
	.align		4
.L_15:
        /*0048*/ 	.byte	0x03, 0x50
        /*004a*/ 	.short	0x0000


	//----- nvinfo : EIATTR_MAXREG_COUNT
	.align		4
        /*004c*/ 	.byte	0x03, 0x1b
        /*004e*/ 	.short	0x00ff


	//----- nvinfo : EIATTR_MERCURY_ISA_VERSION
	.align		4
        /*0050*/ 	.byte	0x03, 0x5f
        /*0052*/ 	.short	0x0101


	//----- nvinfo : EIATTR_VRC_CTA_INIT_COUNT
	.align		4
        /*0054*/ 	.byte	0x02, 0x4a
	.zero		1
	.zero		1


	//----- nvinfo : EIATTR_EXIT_INSTR_OFFSETS
	.align		4
        /*0058*/ 	.byte	0x04, 0x1c
        /*005a*/ 	.short	(.L_17 - .L_16)


	//   ....[0]....
.L_16:
        /*005c*/ 	.word	0x00000530


	//----- nvinfo : EIATTR_CBANK_PARAM_SIZE
	.align		4
.L_17:
        /*0060*/ 	.byte	0x03, 0x19
        /*0062*/ 	.short	0x001c


	//----- nvinfo : EIATTR_PARAM_CBANK
	.align		4
        /*0064*/ 	.byte	0x04, 0x0a
        /*0066*/ 	.short	(.L_19 - .L_18)
	.align		4
.L_18:
        /*0068*/ 	.word	index@(.nv.constant0._Z11convolutionPiS_S_i)
        /*006c*/ 	.short	0x0380
        /*006e*/ 	.short	0x001c


	//----- nvinfo : EIATTR_SW_WAR
	.align		4
.L_19:
        /*0070*/ 	.byte	0x04, 0x36
        /*0072*/ 	.short	(.L_21 - .L_20)
.L_20:
        /*0074*/ 	.word	0x00000008
.L_21:


//--------------------- .nv.callgraph             --------------------------
	.section	.nv.callgraph,"",@"SHT_CUDA_CALLGRAPH"
	.align	4
	.sectionentsize	8
	.align		4
        /*0000*/ 	.word	0x00000000
	.align		4
        /*0004*/ 	.word	0xffffffff
	.align		4
        /*0008*/ 	.word	0x00000000
	.align		4
        /*000c*/ 	.word	0xfffffffe
	.align		4
        /*0010*/ 	.word	0x00000000
	.align		4
        /*0014*/ 	.word	0xfffffffd
	.align		4
        /*0018*/ 	.word	0x00000000
	.align		4
        /*001c*/ 	.word	0xfffffffc


//--------------------- .text._Z11convolutionPiS_S_i --------------------------
	.section	.text._Z11convolutionPiS_S_i,"ax",@progbits
	.align	128
        .global         _Z11convolutionPiS_S_i
        .type           _Z11convolutionPiS_S_i,@function
        .size           _Z11convolutionPiS_S_i,(.L_x_1 - _Z11convolutionPiS_S_i)
        .other          _Z11convolutionPiS_S_i,@"STO_CUDA_ENTRY STV_DEFAULT"
_Z11convolutionPiS_S_i:
.text._Z11convolutionPiS_S_i:
[----:B------:R-:W-:Y:S01]  /*0000*/  LDC R1, c[0x0][0x37c] ;  /* 0x0000df00ff017b82 */ /* 0x000fe20000000800 */
[----:B------:R-:W0:Y:S07]  /*0010*/  S2R R3, SR_TID.Y ;  /* 0x0000000000037919 */ /* 0x000e2e0000002200 */
[----:B------:R-:W0:Y:S01]  /*0020*/  LDC R18, c[0x0][0x364] ;  /* 0x0000d900ff127b82 */ /* 0x000e220000000800 */
[----:B------:R-:W1:Y:S07]  /*0030*/  S2R R0, SR_TID.X ;  /* 0x0000000000007919 */ /* 0x000e6e0000002100 */
[----:B------:R-:W0:Y:S08]  /*0040*/  S2UR UR4, SR_CTAID.Y ;  /* 0x00000000000479c3 */ /* 0x000e300000002600 */
[----:B------:R-:W1:Y:S08]  /*0050*/  S2UR UR5, SR_CTAID.X ;  /* 0x00000000000579c3 */ /* 0x000e700000002500 */
[----:B------:R-:W1:Y:S01]  /*0060*/  LDC R21, c[0x0][0x360] ;  /* 0x0000d800ff157b82 */ /* 0x000e620000000800 */
[----:B0-----:R-:W-:-:S07]  /*0070*/  IMAD R18, R18, UR4, R3 ;  /* 0x0000000412127c24 */ /* 0x001fce000f8e0203 */
[----:B------:R-:W0:Y:S08]  /*0080*/  LDC R19, c[0x0][0x398] ;  /* 0x0000e600ff137b82 */ /* 0x000e300000000800 */
[----:B------:R-:W2:Y:S01]  /*0090*/  LDC.64 R12, c[0x0][0x380] ;  /* 0x0000e000ff0c7b82 */ /* 0x000ea20000000a00 */
[----:B-1----:R-:W-:Y:S01]  /*00a0*/  IMAD R21, R21, UR5, R0 ;  /* 0x0000000515157c24 */ /* 0x002fe2000f8e0200 */
[----:B------:R-:W-:Y:S01]  /*00b0*/  IADD3 R0, PT, PT, R18, 0x1, RZ ;  /* 0x0000000112007810 */ /* 0x000fe20007ffe0ff */
[----:B------:R-:W1:Y:S03]  /*00c0*/  LDCU.64 UR4, c[0x0][0x358] ;  /* 0x00006b00ff0477ac */ /* 0x000e660008000a00 */
[----:B------:R-:W-:-:S04]  /*00d0*/  IADD3 R25, PT, PT, R21, 0x1, RZ ;  /* 0x0000000115197810 */ /* 0x000fc80007ffe0ff */
[----:B------:R-:W-:-:S04]  /*00e0*/  LOP3.LUT R2, R25, R0, RZ, 0xfc, !PT ;  /* 0x0000000019027212 */ /* 0x000fc800078efcff */
[----:B------:R-:W-:Y:S02]  /*00f0*/  ISETP.GT.U32.AND P6, PT, R2, 0x3, PT ;  /* 0x000000030200780c */ /* 0x000fe40003fc4070 */
[----:B------:R-:W-:-:S04]  /*0100*/  LOP3.LUT R2, R21, R0, RZ, 0xfc, !PT ;  /* 0x0000000015027212 */ /* 0x000fc800078efcff */
[----:B------:R-:W-:Y:S01]  /*0110*/  ISETP.GT.U32.AND P0, PT, R2, 0x3, PT ;  /* 0x000000030200780c */ /* 0x000fe20003f04070 */
[----:B0-----:R-:W-:-:S04]  /*0120*/  IMAD R2, R18, R19, R19 ;  /* 0x0000001312027224 */ /* 0x001fc800078e0213 */
[----:B------:R-:W-:Y:S02]  /*0130*/  IMAD.IADD R29, R2, 0x1, R25 ;  /* 0x00000001021d7824 */ /* 0x000fe400078e0219 */
[----:B------:R-:W0:Y:S02]  /*0140*/  @!P6 LDC.64 R4, c[0x0][0x388] ;  /* 0x0000e200ff04eb82 */ /* 0x000e240000000a00 */
[----:B--2---:R-:W-:-:S05]  /*0150*/  IMAD.WIDE R28, R29, 0x4, R12 ;  /* 0x000000041d1c7825 */ /* 0x004fca00078e020c */
[----:B-1----:R-:W2:Y:S01]  /*0160*/  @!P6 LDG.E R2, desc[UR4][R28.64] ;  /* 0x000000041c02e981 */ /* 0x002ea2000c1e1900 */
[----:B------:R-:W1:Y:S03]  /*0170*/  @!P0 LDC.64 R6, c[0x0][0x388] ;  /* 0x0000e200ff068b82 */ /* 0x000e660000000a00 */
[----:B------:R-:W3:Y:S04]  /*0180*/  @!P0 LDG.E R3, desc[UR4][R28.64+-0x4] ;  /* 0xfffffc041c038981 */ /* 0x000ee8000c1e1900 */
[----:B0-----:R0:W2:Y:S04]  /*0190*/  @!P6 LDG.E R5, desc[UR4][R4.64] ;  /* 0x000000040405e981 */ /* 0x0010a8000c1e1900 */
[----:B-1----:R1:W3:Y:S01]  /*01a0*/  @!P0 LDG.E R6, desc[UR4][R6.64+0x4] ;  /* 0x0000040406068981 */ /* 0x0022e2000c1e1900 */
[----:B------:R-:W-:-:S04]  /*01b0*/  IADD3 R9, PT, PT, R21, -0x1, RZ ;  /* 0xffffffff15097810 */ /* 0x000fc80007ffe0ff */
[----:B------:R-:W-:-:S04]  /*01c0*/  LOP3.LUT R0, R9, R0, RZ, 0xfc, !PT ;  /* 0x0000000009007212 */ /* 0x000fc800078efcff */
[----:B------:R-:W-:Y:S02]  /*01d0*/  ISETP.GT.U32.AND P1, PT, R0, 0x3, PT ;  /* 0x000000030000780c */ /* 0x000fe40003f24070 */
[-C--:B------:R-:W-:Y:S02]  /*01e0*/  LOP3.LUT R0, R25, R18.reuse, RZ, 0xfc, !PT ;  /* 0x0000001219007212 */ /* 0x080fe400078efcff */
[-C--:B------:R-:W-:Y:S02]  /*01f0*/  LOP3.LUT R8, R21, R18.reuse, RZ, 0xfc, !PT ;  /* 0x0000001215087212 */ /* 0x080fe400078efcff */
[----:B------:R-:W-:Y:S01]  /*0200*/  ISETP.GT.U32.AND P2, PT, R0, 0x3, PT ;  /* 0x000000030000780c */ /* 0x000fe20003f44070 */
[----:B0-----:R-:W-:Y:S01]  /*0210*/  VIADD R4, R18, 0xffffffff ;  /* 0xffffffff12047836 */ /* 0x001fe20000000000 */
[----:B------:R-:W-:Y:S02]  /*0220*/  LOP3.LUT R0, R9, R18, RZ, 0xfc, !PT ;  /* 0x0000001209007212 */ /* 0x000fe400078efcff */
[----:B------:R-:W-:-:S02]  /*0230*/  ISETP.GT.U32.AND P3, PT, R8, 0x3, PT ;  /* 0x000000030800780c */ /* 0x000fc40003f64070 */
[----:B------:R-:W-:Y:S01]  /*0240*/  ISETP.GT.U32.AND P4, PT, R0, 0x3, PT ;  /* 0x000000030000780c */ /* 0x000fe20003f84070 */
[----:B------:R-:W0:Y:S01]  /*0250*/  @!P1 LDC.64 R26, c[0x0][0x388] ;  /* 0x0000e200ff1a9b82 */ /* 0x000e220000000a00 */
[-C--:B-1----:R-:W-:Y:S01]  /*0260*/  LOP3.LUT R7, R25, R4.reuse, RZ, 0xfc, !PT ;  /* 0x0000000419077212 */ /* 0x082fe200078efcff */
[----:B------:R-:W-:Y:S01]  /*0270*/  HFMA2 R0, -RZ, RZ, 0, 0 ;  /* 0x00000000ff007431 */ /* 0x000fe200000001ff */
[----:B------:R-:W-:Y:S01]  /*0280*/  LOP3.LUT R8, R21, R4, RZ, 0xfc, !PT ;  /* 0x0000000415087212 */ /* 0x000fe200078efcff */
[----:B------:R-:W4:Y:S01]  /*0290*/  @!P1 LDG.E R23, desc[UR4][R28.64+-0x8] ;  /* 0xfffff8041c179981 */ /* 0x000f22000c1e1900 */
[----:B------:R-:W-:-:S03]  /*02a0*/  ISETP.GT.U32.AND P5, PT, R7, 0x3, PT ;  /* 0x000000030700780c */ /* 0x000fc60003fa4070 */
[----:B------:R-:W1:Y:S01]  /*02b0*/  @!P2 LDC.64 R16, c[0x0][0x388] ;  /* 0x0000e200ff10ab82 */ /* 0x000e620000000a00 */
[----:B------:R-:W-:-:S07]  /*02c0*/  LOP3.LUT R4, R9, R4, RZ, 0xfc, !PT ;  /* 0x0000000409047212 */ /* 0x000fce00078efcff */
[----:B------:R-:W5:Y:S01]  /*02d0*/  @!P3 LDC.64 R14, c[0x0][0x388] ;  /* 0x0000e200ff0ebb82 */ /* 0x000f620000000a00 */
[CC--:B------:R-:W-:Y:S02]  /*02e0*/  IMAD R9, R18.reuse, R19.reuse, R25 ;  /* 0x0000001312097224 */ /* 0x0c0fe400078e0219 */
[----:B------:R-:W-:Y:S01]  /*02f0*/  IMAD R24, R18, R19, -R19 ;  /* 0x0000001312187224 */ /* 0x000fe200078e0a13 */
[----:B0-----:R0:W4:Y:S03]  /*0300*/  @!P1 LDG.E R20, desc[UR4][R26.64+0x8] ;  /* 0x000008041a149981 */ /* 0x001126000c1e1900 */
[----:B------:R-:W-:Y:S01]  /*0310*/  IMAD.IADD R24, R25, 0x1, R24 ;  /* 0x0000000119187824 */ /* 0x000fe200078e0218 */
[----:B-1----:R-:W4:Y:S01]  /*0320*/  @!P2 LDG.E R17, desc[UR4][R16.64+0xc] ;  /* 0x00000c041011a981 */ /* 0x002f22000c1e1900 */
[----:B0-----:R-:W0:Y:S03]  /*0330*/  LDC.64 R26, c[0x0][0x390] ;  /* 0x0000e400ff1a7b82 */ /* 0x001e260000000a00 */
[----:B-----5:R-:W5:Y:S01]  /*0340*/  @!P3 LDG.E R14, desc[UR4][R14.64+0x10] ;  /* 0x000010040e0eb981 */ /* 0x020f62000c1e1900 */
[----:B--2---:R-:W-:Y:S01]  /*0350*/  @!P6 IMAD R0, R2, R5, RZ ;  /* 0x000000050200e224 */ /* 0x004fe200078e02ff */
[----:B------:R-:W-:-:S03]  /*0360*/  ISETP.GT.U32.AND P6, PT, R8, 0x3, PT ;  /* 0x000000030800780c */ /* 0x000fc60003fc4070 */
[----:B---3--:R-:W-:Y:S01]  /*0370*/  @!P0 IMAD R0, R3, R6, R0 ;  /* 0x0000000603008224 */ /* 0x008fe200078e0200 */
[----:B------:R-:W-:Y:S02]  /*0380*/  ISETP.GT.U32.AND P0, PT, R4, 0x3, PT ;  /* 0x000000030400780c */ /* 0x000fe40003f04070 */
[----:B------:R-:W1:Y:S01]  /*0390*/  @!P4 LDC.64 R4, c[0x0][0x388] ;  /* 0x0000e200ff04cb82 */ /* 0x000e620000000a00 */
[----:B------:R-:W-:-:S05]  /*03a0*/  IMAD.WIDE R8, R9, 0x4, R12 ;  /* 0x0000000409087825 */ /* 0x000fca00078e020c */
[----:B------:R-:W2:Y:S02]  /*03b0*/  @!P2 LDG.E R22, desc[UR4][R8.64] ;  /* 0x000000040816a981 */ /* 0x000ea4000c1e1900 */
[----:B------:R-:W3:Y:S02]  /*03c0*/  @!P5 LDC.64 R6, c[0x0][0x388] ;  /* 0x0000e200ff06db82 */ /* 0x000ee40000000a00 */
[----:B------:R-:W5:Y:S06]  /*03d0*/  @!P3 LDG.E R25, desc[UR4][R8.64+-0x4] ;  /* 0xfffffc040819b981 */ /* 0x000f6c000c1e1900 */
[----:B------:R-:W0:Y:S08]  /*03e0*/  @!P6 LDC.64 R2, c[0x0][0x388] ;  /* 0x0000e200ff02eb82 */ /* 0x000e300000000a00 */
[----:B------:R-:W4:Y:S01]  /*03f0*/  @!P0 LDC.64 R10, c[0x0][0x388] ;  /* 0x0000e200ff0a8b82 */ /* 0x000f220000000a00 */
[----:B------:R-:W-:Y:S01]  /*0400*/  IMAD.WIDE R12, R24, 0x4, R12 ;  /* 0x00000004180c7825 */ /* 0x000fe200078e020c */
[----:B------:R-:W5:Y:S04]  /*0410*/  @!P4 LDG.E R29, desc[UR4][R8.64+-0x8] ;  /* 0xfffff804081dc981 */ /* 0x000f68000c1e1900 */
[----:B-1----:R-:W5:Y:S04]  /*0420*/  @!P4 LDG.E R4, desc[UR4][R4.64+0x14] ;  /* 0x000014040404c981 */ /* 0x002f68000c1e1900 */
[----:B---3--:R-:W3:Y:S04]  /*0430*/  @!P5 LDG.E R7, desc[UR4][R6.64+0x18] ;  /* 0x000018040607d981 */ /* 0x008ee8000c1e1900 */
[----:B------:R-:W3:Y:S04]  /*0440*/  @!P5 LDG.E R24, desc[UR4][R12.64] ;  /* 0x000000040c18d981 */ /* 0x000ee8000c1e1900 */
[----:B0-----:R-:W3:Y:S04]  /*0450*/  @!P6 LDG.E R3, desc[UR4][R2.64+0x1c] ;  /* 0x00001c040203e981 */ /* 0x001ee8000c1e1900 */
[----:B------:R-:W3:Y:S04]  /*0460*/  @!P6 LDG.E R16, desc[UR4][R12.64+-0x4] ;  /* 0xfffffc040c10e981 */ /* 0x000ee8000c1e1900 */
[----:B------:R-:W3:Y:S04]  /*0470*/  @!P0 LDG.E R28, desc[UR4][R12.64+-0x8] ;  /* 0xfffff8040c1c8981 */ /* 0x000ee8000c1e1900 */
[----:B----4-:R-:W4:Y:S01]  /*0480*/  @!P0 LDG.E R11, desc[UR4][R10.64+0x20] ;  /* 0x000020040a0b8981 */ /* 0x010f22000c1e1900 */
[----:B------:R-:W-:-:S02]  /*0490*/  @!P1 IMAD R0, R23, R20, R0 ;  /* 0x0000001417009224 */ /* 0x000fc400078e0200 */
[----:B------:R-:W-:-:S04]  /*04a0*/  IMAD R19, R18, R19, R21 ;  /* 0x0000001312137224 */ /* 0x000fc800078e0215 */
[----:B------:R-:W-:-:S04]  /*04b0*/  IMAD.WIDE R26, R19, 0x4, R26 ;  /* 0x00000004131a7825 */ /* 0x000fc800078e021a */
[----:B--2---:R-:W-:-:S04]  /*04c0*/  @!P2 IMAD R0, R22, R17, R0 ;  /* 0x000000111600a224 */ /* 0x004fc800078e0200 */
[----:B-----5:R-:W-:-:S04]  /*04d0*/  @!P3 IMAD R0, R25, R14, R0 ;  /* 0x0000000e1900b224 */ /* 0x020fc800078e0200 */
[----:B------:R-:W-:-:S04]  /*04e0*/  @!P4 IMAD R0, R29, R4, R0 ;  /* 0x000000041d00c224 */ /* 0x000fc800078e0200 */
[----:B---3--:R-:W-:-:S04]  /*04f0*/  @!P5 IMAD R0, R24, R7, R0 ;  /* 0x000000071800d224 */ /* 0x008fc800078e0200 */
[----:B------:R-:W-:-:S04]  /*0500*/  @!P6 IMAD R0, R16, R3, R0 ;  /* 0x000000031000e224 */ /* 0x000fc800078e0200 */
[----:B----4-:R-:W-:-:S05]  /*0510*/  @!P0 IMAD R0, R28, R11, R0 ;  /* 0x0000000b1c008224 */ /* 0x010fca00078e0200 */
[----:B------:R-:W-:Y:S01]  /*0520*/  STG.E desc[UR4][R26.64], R0 ;  /* 0x000000001a007986 */ /* 0x000fe2000c101904 */
[----:B------:R-:W-:Y:S05]  /*0530*/  EXIT ;  /* 0x000000000000794d */ /* 0x000fea0003800000 */
.L_x_0:
[----:B------:R-:W-:-:S00]  /*0540*/  BRA `(.L_x_0) ;  /* 0xfffffffc00fc7947 */ /* 0x000fc0000383ffff */
[----:B------:R-:W-:-:S00]  /*0550*/  NOP ;  /* 0x0000000000007918 */ /* 0x000fc00000000000 */
        /* <DEDUP_REMOVED lines=10> */
.L_x_1:


//--------------------- .nv.shared.reserved.0     --------------------------
	.section	.nv.shared.reserved.0,"aw",@nobits
	.weak		__nv_reservedSMEM_offset_0_alias
	.size		__nv_reservedSMEM_offset_0_alias, 0, 64
	.other		__nv_reservedSMEM_offset_0_alias,@"STO_CUDA_RESERVED_SHARED STV_DEFAULT"
__nv_reservedSMEM_offset_0_alias:
	.zero		0
	.zero		64


//--------------------- .nv.constant0._Z11convolutionPiS_S_i --------------------------
	.section	.nv.constant0._Z11convolutionPiS_S_i,"a",@progbits
	.sectionflags	@""
	.align	4
.nv.constant0._Z11convolutionPiS_S_i:
	.zero		924


//--------------------- SYMBOLS --------------------------

	.type		.nv.reservedSmem.offset0,@object
	.size		.nv.reservedSmem.offset0,0x4
